	.headerflags	@"EF_CUDA_TEXMODE_UNIFIED EF_CUDA_64BIT_ADDRESS EF_CUDA_ACCELERATORS EF_CUDA_SM90 EF_CUDA_VIRTUAL_SM(EF_CUDA_SM90)"
	.elftype	@"ET_EXEC"


//--------------------- .nv.info                  --------------------------
	.section	.nv.info,"",@"SHT_CUDA_INFO"
	.align	4


	//----- nvinfo : EIATTR_REGCOUNT
	.align		4
        /*0000*/ 	.byte	0x04, 0x2f
        /*0002*/ 	.short	(.L_1 - .L_0)
	.align		4
.L_0:
        /*0004*/ 	.word	index@(triton_poi_fused_max_sub_4)
        /*0008*/ 	.word	0x00000018


	//----- nvinfo : EIATTR_MIN_STACK_SIZE
	.align		4
.L_1:
        /*000c*/ 	.byte	0x04, 0x12
        /*000e*/ 	.short	(.L_3 - .L_2)
	.align		4
.L_2:
        /*0010*/ 	.word	index@(triton_poi_fused_max_sub_4)
        /*0014*/ 	.word	0x00000000


	//----- nvinfo : EIATTR_FRAME_SIZE
	.align		4
.L_3:
        /*0018*/ 	.byte	0x04, 0x11
        /*001a*/ 	.short	(.L_5 - .L_4)
	.align		4
.L_4:
        /*001c*/ 	.word	index@(triton_poi_fused_max_sub_4)
        /*0020*/ 	.word	0x00000000


	//----- nvinfo : EIATTR_MIN_STACK_SIZE
	.align		4
.L_5:
        /*0024*/ 	.byte	0x04, 0x12
        /*0026*/ 	.short	(.L_7 - .L_6)
	.align		4
.L_6:
        /*0028*/ 	.word	index@(triton_poi_fused_max_sub_4)
        /*002c*/ 	.word	0x00000000
.L_7:


//--------------------- .nv.info.triton_poi_fused_max_sub_4 --------------------------
	.section	.nv.info.triton_poi_fused_max_sub_4,"",@"SHT_CUDA_INFO"
	.sectionflags	@""
	.align	4


	//----- nvinfo : EIATTR_CUDA_API_VERSION
	.align		4
        /*0000*/ 	.byte	0x04, 0x37
        /*0002*/ 	.short	(.L_9 - .L_8)
.L_8:
        /*0004*/ 	.word	0x0000007c


	//----- nvinfo : EIATTR_KPARAM_INFO
	.align		4
.L_9:
        /*0008*/ 	.byte	0x04, 0x17
        /*000a*/ 	.short	(.L_11 - .L_10)
.L_10:
        /*000c*/ 	.word	0x00000000
        /*0010*/ 	.short	0x0002
        /*0012*/ 	.short	0x0010
        /*0014*/ 	.byte	0x00, 0xf0, 0x11, 0x00


	//----- nvinfo : EIATTR_KPARAM_INFO
	.align		4
.L_11:
        /*0018*/ 	.byte	0x04, 0x17
        /*001a*/ 	.short	(.L_13 - .L_12)
.L_12:
        /*001c*/ 	.word	0x00000000
        /*0020*/ 	.short	0x0001
        /*0022*/ 	.short	0x0008
        /*0024*/ 	.byte	0x00, 0xf4, 0x21, 0x00


	//----- nvinfo : EIATTR_KPARAM_INFO
	.align		4
.L_13:
        /*0028*/ 	.byte	0x04, 0x17
        /*002a*/ 	.short	(.L_15 - .L_14)
.L_14:
        /*002c*/ 	.word	0x00000000
        /*0030*/ 	.short	0x0000
        /*0032*/ 	.short	0x0000
        /*0034*/ 	.byte	0x00, 0xf4, 0x21, 0x00


	//----- nvinfo : EIATTR_SPARSE_MMA_MASK
	.align		4
.L_15:
        /*0038*/ 	.byte	0x03, 0x50
        /*003a*/ 	.short	0x0000


	//----- nvinfo : EIATTR_MAXREG_COUNT
	.align		4
        /*003c*/ 	.byte	0x03, 0x1b
        /*003e*/ 	.short	0x00ff


	//----- nvinfo : EIATTR_EXIT_INSTR_OFFSETS
	.align		4
        /*0040*/ 	.byte	0x04, 0x1c
        /*0042*/ 	.short	(.L_17 - .L_16)


	//   ....[0]....
.L_16:
        /*0044*/ 	.word	0x00000380


	//   ....[1]....
        /*0048*/ 	.word	0x000003a0


	//----- nvinfo : EIATTR_REQNTID
	.align		4
.L_17:
        /*004c*/ 	.byte	0x04, 0x10
        /*004e*/ 	.short	(.L_19 - .L_18)
.L_18:
        /*0050*/ 	.word	0x00000080
        /*0054*/ 	.word	0x00000001
        /*0058*/ 	.word	0x00000001


	//----- nvinfo : EIATTR_CBANK_PARAM_SIZE
	.align		4
.L_19:
        /*005c*/ 	.byte	0x03, 0x19
        /*005e*/ 	.short	0x0014


	//----- nvinfo : EIATTR_PARAM_CBANK
	.align		4
        /*0060*/ 	.byte	0x04, 0x0a
        /*0062*/ 	.short	(.L_21 - .L_20)
	.align		4
.L_20:
        /*0064*/ 	.word	index@(.nv.constant0.triton_poi_fused_max_sub_4)
        /*0068*/ 	.short	0x0210
        /*006a*/ 	.short	0x0014


	//----- nvinfo : EIATTR_SW_WAR
	.align		4
.L_21:
        /*006c*/ 	.byte	0x04, 0x36
        /*006e*/ 	.short	(.L_23 - .L_22)
.L_22:
        /*0070*/ 	.word	0x00000008
.L_23:


//--------------------- .nv.callgraph             --------------------------
	.section	.nv.callgraph,"",@"SHT_CUDA_CALLGRAPH"
	.align	4
	.sectionentsize	8
	.align		4
        /*0000*/ 	.word	0x00000000
	.align		4
        /*0004*/ 	.word	0xffffffff
	.align		4
        /*0008*/ 	.word	0x00000000
	.align		4
        /*000c*/ 	.word	0xfffffffe
	.align		4
        /*0010*/ 	.word	0x00000000
	.align		4
        /*0014*/ 	.word	0xfffffffd
	.align		4
        /*0018*/ 	.word	0x00000000
	.align		4
        /*001c*/ 	.word	0xfffffffc


//--------------------- .text.triton_poi_fused_max_sub_4 --------------------------
	.section	.text.triton_poi_fused_max_sub_4,"ax",@progbits
	.align	128
        .global         triton_poi_fused_max_sub_4
        .type           triton_poi_fused_max_sub_4,@function
        .size           triton_poi_fused_max_sub_4,(.L_x_1 - triton_poi_fused_max_sub_4)
        .other          triton_poi_fused_max_sub_4,@"STO_CUDA_ENTRY STV_DEFAULT"
triton_poi_fused_max_sub_4:
.text.triton_poi_fused_max_sub_4:
[----:B------:R-:W0:Y:S02]  /*0000*/  LDC R1, c[0x0][0x28] ;  /* 0x00000a00ff017b82 */ /* 0x000e240000000800 */
[----:B------:R-:W1:Y:S01]  /*0010*/  S2R R0, SR_TID.X ;  /* 0x0000000000007919 */ /* 0x000e620000002100 */
[----:B------:R-:W2:Y:S01]  /*0020*/  LDC.64 R2, c[0x0][0x210] ;  /* 0x00008400ff027b82 */ /* 0x000ea20000000a00 */
[----:B------:R-:W-:Y:S01]  /*0030*/  ULDC.64 UR4, c[0x0][0x208] ;  /* 0x0000820000047ab9 */ /* 0x000fe20000000a00 */
[----:B------:R-:W3:Y:S01]  /*0040*/  S2R R7, SR_CTAID.X ;  /* 0x0000000000077919 */ /* 0x000ee20000002500 */
[----:B-1----:R-:W-:Y:S01]  /*0050*/  IMAD.SHL.U32 R0, R0, 0x2, RZ ;  /* 0x0000000200007824 */ /* 0x002fe200078e00ff */
[----:B---3--:R-:W-:-:S04]  /*0060*/  SHF.R.S32.HI R4, RZ, 0x17, R7 ;  /* 0x00000017ff047819 */ /* 0x008fc80000011407 */
[----:B------:R-:W-:Y:S02]  /*0070*/  LOP3.LUT R0, R0, 0xfe, RZ, 0xc0, !PT ;  /* 0x000000fe00007812 */ /* 0x000fe400078ec0ff */
[----:B------:R-:W-:-:S03]  /*0080*/  SGXT R4, R4, 0x1 ;  /* 0x000000010404781a */ /* 0x000fc60000000200 */
[----:B------:R-:W-:-:S05]  /*0090*/  IMAD R7, R7, 0x100, R0 ;  /* 0x0000010007077824 */ /* 0x000fca00078e0200 */
[CC--:B------:R-:W-:Y:S02]  /*00a0*/  LEA.HI R0, R4.reuse, R7.reuse, RZ, 0x4 ;  /* 0x0000000704007211 */ /* 0x0c0fe400078f20ff */
[-C--:B------:R-:W-:Y:S02]  /*00b0*/  LEA.HI R4, R4, R7.reuse, RZ, 0x6 ;  /* 0x0000000704047211 */ /* 0x080fe400078f30ff */
[----:B------:R-:W-:Y:S02]  /*00c0*/  LOP3.LUT R0, R0, 0xfffffff0, RZ, 0xc0, !PT ;  /* 0xfffffff000007812 */ /* 0x000fe400078ec0ff */
[----:B------:R-:W-:Y:S02]  /*00d0*/  LOP3.LUT R4, R4, 0xffffffc0, RZ, 0xc0, !PT ;  /* 0xffffffc004047812 */ /* 0x000fe400078ec0ff */
[----:B------:R-:W-:Y:S02]  /*00e0*/  ISETP.GE.AND P0, PT, R7, 0x100, PT ;  /* 0x000001000700780c */ /* 0x000fe40003f06270 */
[----:B------:R-:W-:-:S02]  /*00f0*/  IADD3 R17, R4, R7, -R0 ;  /* 0x0000000704117210 */ /* 0x000fc40007ffe800 */
[----:B------:R-:W-:-:S03]  /*0100*/  CS2R R4, SRZ ;  /* 0x0000000000047805 */ /* 0x000fc6000001ff00 */
[----:B--2---:R-:W-:Y:S01]  /*0110*/  IMAD.WIDE R10, R17, 0x4, R2 ;  /* 0x00000004110a7825 */ /* 0x004fe200078e0202 */
[----:B------:R-:W-:-:S03]  /*0120*/  CS2R R8, SRZ ;  /* 0x0000000000087805 */ /* 0x000fc6000001ff00 */
[C---:B------:R-:W-:Y:S02]  /*0130*/  VIADD R13, R17.reuse, 0x10 ;  /* 0x00000010110d7836 */ /* 0x040fe40000000000 */
[----:B------:R1:W2:Y:S01]  /*0140*/  @!P0 LDG.E.EL.64 R4, desc[UR4][R10.64] ;  /* 0x000000040a048981 */ /* 0x0002a2000c2e1b00 */
[----:B------:R-:W-:Y:S02]  /*0150*/  VIADD R15, R17, 0x20 ;  /* 0x00000020110f7836 */ /* 0x000fe40000000000 */
[----:B------:R-:W-:Y:S01]  /*0160*/  IMAD.WIDE R12, R13, 0x4, R2 ;  /* 0x000000040d0c7825 */ /* 0x000fe200078e0202 */
[----:B------:R-:W-:-:S04]  /*0170*/  CS2R R18, SRZ ;  /* 0x0000000000127805 */ /* 0x000fc8000001ff00 */
[----:B------:R-:W3:Y:S01]  /*0180*/  @!P0 LDG.E.EL.64 R8, desc[UR4][R12.64] ;  /* 0x000000040c088981 */ /* 0x000ee2000c2e1b00 */
[----:B------:R-:W-:-:S05]  /*0190*/  IMAD.WIDE R14, R15, 0x4, R2 ;  /* 0x000000040f0e7825 */ /* 0x000fca00078e0202 */
[----:B------:R-:W4:Y:S01]  /*01a0*/  @!P0 LDG.E.EL.64 R18, desc[UR4][R14.64] ;  /* 0x000000040e128981 */ /* 0x000f22000c2e1b00 */
[----:B------:R-:W-:Y:S01]  /*01b0*/  VIADD R17, R17, 0x30 ;  /* 0x0000003011117836 */ /* 0x000fe20000000000 */
[----:B------:R-:W-:-:S03]  /*01c0*/  CS2R R20, SRZ ;  /* 0x0000000000147805 */ /* 0x000fc6000001ff00 */
[----:B-1----:R-:W-:-:S05]  /*01d0*/  IMAD.WIDE R10, R17, 0x4, R2 ;  /* 0x00000004110a7825 */ /* 0x002fca00078e0202 */
[----:B------:R-:W5:Y:S01]  /*01e0*/  @!P0 LDG.E.EL.64 R20, desc[UR4][R10.64] ;  /* 0x000000040a148981 */ /* 0x000f62000c2e1b00 */
[----:B------:R-:W-:Y:S01]  /*01f0*/  CS2R R16, SRZ ;  /* 0x0000000000107805 */ /* 0x000fe2000001ff00 */
[----:B------:R-:W-:-:S05]  /*0200*/  IMAD.WIDE R2, R7, 0x4, R2 ;  /* 0x0000000407027825 */ /* 0x000fca00078e0202 */
[----:B------:R1:W5:Y:S01]  /*0210*/  @!P0 LDG.E.64 R16, desc[UR4][R2.64] ;  /* 0x0000000402108981 */ /* 0x000362000c1e1b00 */
[C---:B--2---:R-:W-:Y:S02]  /*0220*/  FSETP.NAN.AND P3, PT, R4.reuse, R4, PT ;  /* 0x000000040400720b */ /* 0x044fe40003f68000 */
[C---:B------:R-:W-:Y:S02]  /*0230*/  FSETP.NAN.AND P4, PT, R5.reuse, R5, PT ;  /* 0x000000050500720b */ /* 0x040fe40003f88000 */
[----:B---3--:R-:W-:Y:S02]  /*0240*/  FSETP.GT.AND P1, PT, R4, R8, PT ;  /* 0x000000080400720b */ /* 0x008fe40003f24000 */
[----:B------:R-:W-:-:S07]  /*0250*/  FSETP.GT.AND P2, PT, R5, R9, PT ;  /* 0x000000090500720b */ /* 0x000fce0003f44000 */
[----:B------:R-:W-:Y:S02]  /*0260*/  @!P3 FSEL R4, R4, R8, P1 ;  /* 0x000000080404b208 */ /* 0x000fe40000800000 */
[----:B------:R-:W-:Y:S02]  /*0270*/  @!P4 FSEL R5, R5, R9, P2 ;  /* 0x000000090505c208 */ /* 0x000fe40001000000 */
[C---:B----4-:R-:W-:Y:S01]  /*0280*/  FSETP.GT.AND P1, PT, R4.reuse, R18, PT ;  /* 0x000000120400720b */ /* 0x050fe20003f24000 */
[----:B------:R-:W1:Y:S01]  /*0290*/  LDC.64 R8, c[0x0][0x218] ;  /* 0x00008600ff087b82 */ /* 0x000e620000000a00 */
[C---:B------:R-:W-:Y:S02]  /*02a0*/  FSETP.GT.AND P2, PT, R5.reuse, R19, PT ;  /* 0x000000130500720b */ /* 0x040fe40003f44000 */
[----:B------:R-:W-:Y:S02]  /*02b0*/  FSETP.NAN.AND P3, PT, R4, R4, PT ;  /* 0x000000040400720b */ /* 0x000fe40003f68000 */
[----:B------:R-:W-:-:S07]  /*02c0*/  FSETP.NAN.AND P4, PT, R5, R5, PT ;  /* 0x000000050500720b */ /* 0x000fce0003f88000 */
[----:B------:R-:W-:Y:S02]  /*02d0*/  @!P1 FSEL R4, R4, R18, P3 ;  /* 0x0000001204049208 */ /* 0x000fe40001800000 */
[----:B------:R-:W-:Y:S02]  /*02e0*/  @!P2 FSEL R5, R5, R19, P4 ;  /* 0x000000130505a208 */ /* 0x000fe40002000000 */
[C---:B-----5:R-:W-:Y:S02]  /*02f0*/  FSETP.GT.AND P1, PT, R4.reuse, R20, PT ;  /* 0x000000140400720b */ /* 0x060fe40003f24000 */
[C---:B------:R-:W-:Y:S02]  /*0300*/  FSETP.GT.AND P2, PT, R5.reuse, R21, PT ;  /* 0x000000150500720b */ /* 0x040fe40003f44000 */
[----:B------:R-:W-:Y:S02]  /*0310*/  FSETP.NAN.AND P3, PT, R4, R4, PT ;  /* 0x000000040400720b */ /* 0x000fe40003f68000 */
[----:B------:R-:W-:Y:S01]  /*0320*/  FSETP.NAN.AND P4, PT, R5, R5, PT ;  /* 0x000000050500720b */ /* 0x000fe20003f88000 */
[----:B-1----:R-:W-:-:S06]  /*0330*/  IMAD.WIDE R2, R7, 0x4, R8 ;  /* 0x0000000407027825 */ /* 0x002fcc00078e0208 */
[----:B------:R-:W-:Y:S02]  /*0340*/  @!P1 FSEL R4, R4, R20, P3 ;  /* 0x0000001404049208 */ /* 0x000fe40001800000 */
[----:B------:R-:W-:-:S03]  /*0350*/  @!P2 FSEL R5, R5, R21, P4 ;  /* 0x000000150505a208 */ /* 0x000fc60002000000 */
[----:B------:R-:W-:Y:S02]  /*0360*/  FADD R16, -R4, R16 ;  /* 0x0000001004107221 */ /* 0x000fe40000000100 */
[----:B------:R-:W-:Y:S01]  /*0370*/  FADD R17, -R5, R17 ;  /* 0x0000001105117221 */ /* 0x000fe20000000100 */
[----:B------:R-:W-:Y:S06]  /*0380*/  @P0 EXIT ;  /* 0x000000000000094d */ /* 0x000fec0003800000 */
[----:B------:R-:W-:Y:S01]  /*0390*/  STG.E.64 desc[UR4][R2.64], R16 ;  /* 0x0000001002007986 */ /* 0x000fe2000c101b04 */
[----:B------:R-:W-:Y:S05]  /*03a0*/  EXIT ;  /* 0x000000000000794d */ /* 0x000fea0003800000 */
.L_x_0:
[----:B------:R-:W-:-:S00]  /*03b0*/  BRA `(.L_x_0) ;  /* 0xfffffffc00fc7947 */ /* 0x000fc0000383ffff */
[----:B------:R-:W-:-:S00]  /*03c0*/  NOP ;  /* 0x0000000000007918 */ /* 0x000fc00000000000 */
        /* <DEDUP_REMOVED lines=11> */
.L_x_1:


//--------------------- .nv.constant0.triton_poi_fused_max_sub_4 --------------------------
	.section	.nv.constant0.triton_poi_fused_max_sub_4,"a",@progbits
	.sectionflags	@""
	.align	4
.nv.constant0.triton_poi_fused_max_sub_4:
	.zero		548
